//
// Generated by NVIDIA NVVM Compiler
//
// Compiler Build ID: CL-36424714
// Cuda compilation tools, release 13.0, V13.0.88
// Based on NVVM 20.0.0
//

.version 9.0
.target sm_100
.address_size 64

	// .globl	_Z13unique_gid_1dPi
.extern .func  (.param .b32 func_retval0) vprintf
(
	.param .b64 vprintf_param_0,
	.param .b64 vprintf_param_1
)
;
.global .align 1 .b8 $str[30] = {116, 105, 100, 58, 32, 37, 100, 44, 32, 103, 105, 100, 58, 32, 37, 100, 44, 32, 118, 97, 108, 117, 101, 58, 32, 37, 100, 32, 10};

.visible .entry _Z13unique_gid_1dPi(
	.param .u64 .ptr .align 1 _Z13unique_gid_1dPi_param_0
)
{
	.local .align 8 .b8 	__local_depot0[16];
	.reg .b64 	%SP;
	.reg .b64 	%SPL;
	.reg .b32 	%r<8>;
	.reg .b64 	%rd<9>;

	mov.u64 	%SPL, __local_depot0;
	cvta.local.u64 	%SP, %SPL;
	ld.param.u64 	%rd1, [_Z13unique_gid_1dPi_param_0];
	cvta.to.global.u64 	%rd2, %rd1;
	add.u64 	%rd3, %SP, 0;
	add.u64 	%rd4, %SPL, 0;
	mov.u32 	%r1, %ctaid.x;
	mov.u32 	%r2, %ntid.x;
	mov.u32 	%r3, %tid.x;
	mad.lo.s32 	%r4, %r1, %r2, %r3;
	mul.wide.s32 	%rd5, %r4, 4;
	add.s64 	%rd6, %rd2, %rd5;
	ld.global.u32 	%r5, [%rd6];
	st.local.v2.u32 	[%rd4], {%r3, %r4};
	st.local.u32 	[%rd4+8], %r5;
	mov.u64 	%rd7, $str;
	cvta.global.u64 	%rd8, %rd7;
	{ // callseq 0, 0
	.param .b64 param0;
	st.param.b64 	[param0], %rd8;
	.param .b64 param1;
	st.param.b64 	[param1], %rd3;
	.param .b32 retval0;
	call.uni (retval0), 
	vprintf, 
	(
	param0, 
	param1
	);
	ld.param.b32 	%r6, [retval0];
	} // callseq 0
	ret;

}
	// .globl	_Z22unique_gid_1d_withSizePii
.visible .entry _Z22unique_gid_1d_withSizePii(
	.param .u64 .ptr .align 1 _Z22unique_gid_1d_withSizePii_param_0,
	.param .u32 _Z22unique_gid_1d_withSizePii_param_1
)
{
	.local .align 8 .b8 	__local_depot1[16];
	.reg .b64 	%SP;
	.reg .b64 	%SPL;
	.reg .pred 	%p<2>;
	.reg .b32 	%r<9>;
	.reg .b64 	%rd<9>;

	mov.u64 	%SPL, __local_depot1;
	cvta.local.u64 	%SP, %SPL;
	ld.param.u64 	%rd1, [_Z22unique_gid_1d_withSizePii_param_0];
	ld.param.u32 	%r3, [_Z22unique_gid_1d_withSizePii_param_1];
	mov.u32 	%r4, %ctaid.x;
	mov.u32 	%r5, %ntid.x;
	mov.u32 	%r1, %tid.x;
	mad.lo.s32 	%r2, %r4, %r5, %r1;
	setp.ge.s32 	%p1, %r2, %r3;
	@%p1 bra 	$L__BB1_2;
	add.u64 	%rd2, %SP, 0;
	add.u64 	%rd3, %SPL, 0;
	cvta.to.global.u64 	%rd4, %rd1;
	mul.wide.s32 	%rd5, %r2, 4;
	add.s64 	%rd6, %rd4, %rd5;
	ld.global.u32 	%r6, [%rd6];
	st.local.v2.u32 	[%rd3], {%r1, %r2};
	st.local.u32 	[%rd3+8], %r6;
	mov.u64 	%rd7, $str;
	cvta.global.u64 	%rd8, %rd7;
	{ // callseq 1, 0
	.param .b64 param0;
	st.param.b64 	[param0], %rd8;
	.param .b64 param1;
	st.param.b64 	[param1], %rd2;
	.param .b32 retval0;
	call.uni (retval0), 
	vprintf, 
	(
	param0, 
	param1
	);
	ld.param.b32 	%r7, [retval0];
	} // callseq 1
$L__BB1_2:
	ret;

}


// ===== COMPILED SASS (sm_100) =====

	.target	sm_100

	.elftype	@"ET_EXEC"


//--------------------- .note.nv.tkinfo           --------------------------
	.section	.note.nv.tkinfo,"",@"SHT_NOTE"
	.sectionflags	@"SHF_NOTE_NV_TKINFO"
	.tkinfo
        /*0018*/ 	.word	0x00000002
        /*0030*/ 	.string	""
        /*0030*/ 	.string	"ptxas"
        /*0030*/ 	.string	"Cuda compilation tools, release 13.0, V13.0.88"
        /*0030*/ 	.string	"Build cuda_13.0.r13.0/compiler.36424714_0"
        /*0030*/ 	.string	"-arch sm_100 -m 64 "



//--------------------- .note.nv.cuinfo           --------------------------
	.section	.note.nv.cuinfo,"",@"SHT_NOTE"
	.sectionflags	@"SHF_NOTE_NV_CUINFO"
        /*0018*/ 	.short	0x0002
        /*001a*/ 	.short	0x0064
        /*001c*/ 	.short	0x0082
	.zero		2


//--------------------- .nv.info                  --------------------------
	.section	.nv.info,"",@"SHT_CUDA_INFO"
	.align	4


	//----- nvinfo : EIATTR_REGCOUNT
	.align		4
        /*0000*/ 	.byte	0x04, 0x2f
        /*0002*/ 	.short	(.L_2 - .L_1)
	.align		4
.L_1:
        /*0004*/ 	.word	index@(_Z13unique_gid_1dPi)
        /*0008*/ 	.word	0x00000018


	//----- nvinfo : EIATTR_FRAME_SIZE
	.align		4
.L_2:
        /*000c*/ 	.byte	0x04, 0x11
        /*000e*/ 	.short	(.L_4 - .L_3)
	.align		4
.L_3:
        /*0010*/ 	.word	index@(_Z13unique_gid_1dPi)
        /*0014*/ 	.word	0x00000010


	//----- nvinfo : EIATTR_REGCOUNT
	.align		4
.L_4:
        /*0018*/ 	.byte	0x04, 0x2f
        /*001a*/ 	.short	(.L_6 - .L_5)
	.align		4
.L_5:
        /*001c*/ 	.word	index@(_Z22unique_gid_1d_withSizePii)
        /*0020*/ 	.word	0x00000018


	//----- nvinfo : EIATTR_FRAME_SIZE
	.align		4
.L_6:
        /*0024*/ 	.byte	0x04, 0x11
        /*0026*/ 	.short	(.L_8 - .L_7)
	.align		4
.L_7:
        /*0028*/ 	.word	index@(_Z22unique_gid_1d_withSizePii)
        /*002c*/ 	.word	0x00000010


	//----- nvinfo : EIATTR_MIN_STACK_SIZE
	.align		4
.L_8:
        /*0030*/ 	.byte	0x04, 0x12
        /*0032*/ 	.short	(.L_10 - .L_9)
	.align		4
.L_9:
        /*0034*/ 	.word	index@(_Z22unique_gid_1d_withSizePii)
        /*0038*/ 	.word	0x00000010


	//----- nvinfo : EIATTR_MIN_STACK_SIZE
	.align		4
.L_10:
        /*003c*/ 	.byte	0x04, 0x12
        /*003e*/ 	.short	(.L_12 - .L_11)
	.align		4
.L_11:
        /*0040*/ 	.word	index@(_Z13unique_gid_1dPi)
        /*0044*/ 	.word	0x00000010
.L_12:


//--------------------- .nv.compat                --------------------------
	.section	.nv.compat,"",@"SHT_CUDA_COMPAT_INFO"
	.align	4
        /*0000*/ 	.byte	0x02, 0x09, 0x00, 0x00, 0x02, 0x02, 0x01, 0x00, 0x02, 0x05, 0x05, 0x00, 0x03, 0x07, 0x01, 0x01
        /*0010*/ 	.byte	0x02, 0x03, 0x00, 0x00, 0x02, 0x06, 0x01, 0x00, 0x04, 0x0b, 0x08, 0x00, 0x09, 0x00, 0x00, 0x00
        /*0020*/ 	.byte	0x00, 0x00, 0x00, 0x00


//--------------------- .nv.info._Z22unique_gid_1d_withSizePii --------------------------
	.section	.nv.info._Z22unique_gid_1d_withSizePii,"",@"SHT_CUDA_INFO"
	.sectionflags	@""
	.align	4


	//----- nvinfo : EIATTR_CUDA_API_VERSION
	.align		4
        /*0000*/ 	.byte	0x04, 0x37
        /*0002*/ 	.short	(.L_14 - .L_13)
.L_13:
        /*0004*/ 	.word	0x00000082


	//----- nvinfo : EIATTR_KPARAM_INFO
	.align		4
.L_14:
        /*0008*/ 	.byte	0x04, 0x17
        /*000a*/ 	.short	(.L_16 - .L_15)
.L_15:
        /*000c*/ 	.word	0x00000000
        /*0010*/ 	.short	0x0001
        /*0012*/ 	.short	0x0008
        /*0014*/ 	.byte	0x00, 0xf0, 0x11, 0x00


	//----- nvinfo : EIATTR_KPARAM_INFO
	.align		4
.L_16:
        /*0018*/ 	.byte	0x04, 0x17
        /*001a*/ 	.short	(.L_18 - .L_17)
.L_17:
        /*001c*/ 	.word	0x00000000
        /*0020*/ 	.short	0x0000
        /*0022*/ 	.short	0x0000
        /*0024*/ 	.byte	0x00, 0xf5, 0x21, 0x00


	//----- nvinfo : EIATTR_SPARSE_MMA_MASK
	.align		4
.L_18:
        /*0028*/ 	.byte	0x03, 0x50
        /*002a*/ 	.short	0x0000


	//----- nvinfo : EIATTR_MAXREG_COUNT
	.align		4
        /*002c*/ 	.byte	0x03, 0x1b
        /*002e*/ 	.short	0x00ff


	//----- nvinfo : EIATTR_EXTERNS
	.align		4
        /*0030*/ 	.byte	0x04, 0x0f
        /*0032*/ 	.short	(.L_20 - .L_19)


	//   ....[0]....
	.align		4
.L_19:
        /*0034*/ 	.word	index@(vprintf)


	//----- nvinfo : EIATTR_MERCURY_ISA_VERSION
	.align		4
.L_20:
        /*0038*/ 	.byte	0x03, 0x5f
        /*003a*/ 	.short	0x0101


	//----- nvinfo : EIATTR_VRC_CTA_INIT_COUNT
	.align		4
        /*003c*/ 	.byte	0x02, 0x4a
	.zero		1
	.zero		1


	//----- nvinfo : EIATTR_SYSCALL_OFFSETS
	.align		4
        /*0040*/ 	.byte	0x04, 0x46
        /*0042*/ 	.short	(.L_22 - .L_21)


	//   ....[0]....
.L_21:
        /*0044*/ 	.word	0x00000190


	//----- nvinfo : EIATTR_EXIT_INSTR_OFFSETS
	.align		4
.L_22:
        /*0048*/ 	.byte	0x04, 0x1c
        /*004a*/ 	.short	(.L_24 - .L_23)


	//   ....[0]....
.L_23:
        /*004c*/ 	.word	0x000000c0


	//   ....[1]....
        /*0050*/ 	.word	0x000001a0


	//----- nvinfo : EIATTR_CRS_STACK_SIZE
	.align		4
.L_24:
        /*0054*/ 	.byte	0x04, 0x1e
        /*0056*/ 	.short	(.L_26 - .L_25)
.L_25:
        /*0058*/ 	.word	0x00000000


	//----- nvinfo : EIATTR_CBANK_PARAM_SIZE
	.align		4
.L_26:
        /*005c*/ 	.byte	0x03, 0x19
        /*005e*/ 	.short	0x000c


	//----- nvinfo : EIATTR_PARAM_CBANK
	.align		4
        /*0060*/ 	.byte	0x04, 0x0a
        /*0062*/ 	.short	(.L_28 - .L_27)
	.align		4
.L_27:
        /*0064*/ 	.word	index@(.nv.constant0._Z22unique_gid_1d_withSizePii)
        /*0068*/ 	.short	0x0380
        /*006a*/ 	.short	0x000c


	//----- nvinfo : EIATTR_SW_WAR
	.align		4
.L_28:
        /*006c*/ 	.byte	0x04, 0x36
        /*006e*/ 	.short	(.L_30 - .L_29)
.L_29:
        /*0070*/ 	.word	0x00000008
.L_30:


//--------------------- .nv.info._Z13unique_gid_1dPi --------------------------
	.section	.nv.info._Z13unique_gid_1dPi,"",@"SHT_CUDA_INFO"
	.sectionflags	@""
	.align	4


	//----- nvinfo : EIATTR_CUDA_API_VERSION
	.align		4
        /*0000*/ 	.byte	0x04, 0x37
        /*0002*/ 	.short	(.L_32 - .L_31)
.L_31:
        /*0004*/ 	.word	0x00000082


	//----- nvinfo : EIATTR_KPARAM_INFO
	.align		4
.L_32:
        /*0008*/ 	.byte	0x04, 0x17
        /*000a*/ 	.short	(.L_34 - .L_33)
.L_33:
        /*000c*/ 	.word	0x00000000
        /*0010*/ 	.short	0x0000
        /*0012*/ 	.short	0x0000
        /*0014*/ 	.byte	0x00, 0xf5, 0x21, 0x00


	//----- nvinfo : EIATTR_SPARSE_MMA_MASK
	.align		4
.L_34:
        /*0018*/ 	.byte	0x03, 0x50
        /*001a*/ 	.short	0x0000


	//----- nvinfo : EIATTR_MAXREG_COUNT
	.align		4
        /*001c*/ 	.byte	0x03, 0x1b
        /*001e*/ 	.short	0x00ff


	//----- nvinfo : EIATTR_EXTERNS
	.align		4
        /*0020*/ 	.byte	0x04, 0x0f
        /*0022*/ 	.short	(.L_36 - .L_35)


	//   ....[0]....
	.align		4
.L_35:
        /*0024*/ 	.word	index@(vprintf)


	//----- nvinfo : EIATTR_MERCURY_ISA_VERSION
	.align		4
.L_36:
        /*0028*/ 	.byte	0x03, 0x5f
        /*002a*/ 	.short	0x0101


	//----- nvinfo : EIATTR_VRC_CTA_INIT_COUNT
	.align		4
        /*002c*/ 	.byte	0x02, 0x4a
	.zero		1
	.zero		1


	//----- nvinfo : EIATTR_SYSCALL_OFFSETS
	.align		4
        /*0030*/ 	.byte	0x04, 0x46
        /*0032*/ 	.short	(.L_38 - .L_37)


	//   ....[0]....
.L_37:
        /*0034*/ 	.word	0x00000160


	//----- nvinfo : EIATTR_EXIT_INSTR_OFFSETS
	.align		4
.L_38:
        /*0038*/ 	.byte	0x04, 0x1c
        /*003a*/ 	.short	(.L_40 - .L_39)


	//   ....[0]....
.L_39:
        /*003c*/ 	.word	0x00000170


	//----- nvinfo : EIATTR_CBANK_PARAM_SIZE
	.align		4
.L_40:
        /*0040*/ 	.byte	0x03, 0x19
        /*0042*/ 	.short	0x0008


	//----- nvinfo : EIATTR_PARAM_CBANK
	.align		4
        /*0044*/ 	.byte	0x04, 0x0a
        /*0046*/ 	.short	(.L_42 - .L_41)
	.align		4
.L_41:
        /*0048*/ 	.word	index@(.nv.constant0._Z13unique_gid_1dPi)
        /*004c*/ 	.short	0x0380
        /*004e*/ 	.short	0x0008


	//----- nvinfo : EIATTR_SW_WAR
	.align		4
.L_42:
        /*0050*/ 	.byte	0x04, 0x36
        /*0052*/ 	.short	(.L_44 - .L_43)
.L_43:
        /*0054*/ 	.word	0x00000008
.L_44:


//--------------------- .nv.callgraph             --------------------------
	.section	.nv.callgraph,"",@"SHT_CUDA_CALLGRAPH"
	.align	4
	.sectionentsize	8
	.align		4
        /*0000*/ 	.word	0x00000000
	.align		4
        /*0004*/ 	.word	0xffffffff
	.align		4
        /*0008*/ 	.word	index@(_Z22unique_gid_1d_withSizePii)
	.align		4
        /*000c*/ 	.word	index@(vprintf)
	.align		4
        /*0010*/ 	.word	index@(_Z13unique_gid_1dPi)
	.align		4
        /*0014*/ 	.word	index@(vprintf)
	.align		4
        /*0018*/ 	.word	0x00000000
	.align		4
        /*001c*/ 	.word	0xfffffffe
	.align		4
        /*0020*/ 	.word	0x00000000
	.align		4
        /*0024*/ 	.word	0xfffffffd
	.align		4
        /*0028*/ 	.word	0x00000000
	.align		4
        /*002c*/ 	.word	0xfffffffc


//--------------------- .nv.constant4             --------------------------
	.section	.nv.constant4,"a",@progbits
	.align	8
	.align		8
.nv.constant4:
        /*0000*/ 	.dword	vprintf
	.align		8
        /*0008*/ 	.dword	$str


//--------------------- .text._Z22unique_gid_1d_withSizePii --------------------------
	.section	.text._Z22unique_gid_1d_withSizePii,"ax",@progbits
	.align	128
        .global         _Z22unique_gid_1d_withSizePii
        .type           _Z22unique_gid_1d_withSizePii,@function
        .size           _Z22unique_gid_1d_withSizePii,(.L_x_4 - _Z22unique_gid_1d_withSizePii)
        .other          _Z22unique_gid_1d_withSizePii,@"STO_CUDA_ENTRY STV_DEFAULT"
_Z22unique_gid_1d_withSizePii:
.text._Z22unique_gid_1d_withSizePii:
[----:B------:R-:W0:Y:S01]  /*0000*/  LDC R1, c[0x0][0x37c] ;  /* 0x0000df00ff017b82 */ /* 0x000e220000000800 */
[----:B------:R-:W1:Y:S01]  /*0010*/  S2R R10, SR_TID.X ;  /* 0x00000000000a7919 */ /* 0x000e620000002100 */
[----:B------:R-:W2:Y:S06]  /*0020*/  LDCU UR5, c[0x0][0x2fc] ;  /* 0x00005f80ff0577ac */ /* 0x000eac0008000800 */
[----:B------:R-:W1:Y:S01]  /*0030*/  S2UR UR6, SR_CTAID.X ;  /* 0x00000000000679c3 */ /* 0x000e620000002500 */
[----:B0-----:R-:W-:Y:S01]  /*0040*/  VIADD R1, R1, 0xfffffff0 ;  /* 0xfffffff001017836 */ /* 0x001fe20000000000 */
[----:B------:R-:W0:Y:S01]  /*0050*/  LDCU UR7, c[0x0][0x388] ;  /* 0x00007100ff0777ac */ /* 0x000e220008000800 */
[----:B------:R-:W3:Y:S05]  /*0060*/  LDCU UR4, c[0x0][0x2f8] ;  /* 0x00005f00ff0477ac */ /* 0x000eea0008000800 */
[----:B------:R-:W1:Y:S01]  /*0070*/  LDC R11, c[0x0][0x360] ;  /* 0x0000d800ff0b7b82 */ /* 0x000e620000000800 */
[----:B---3--:R-:W-:-:S05]  /*0080*/  IADD3 R6, P1, PT, R1, UR4, RZ ;  /* 0x0000000401067c10 */ /* 0x008fca000ff3e0ff */
[----:B--2---:R-:W-:Y:S02]  /*0090*/  IMAD.X R7, RZ, RZ, UR5, P1 ;  /* 0x00000005ff077e24 */ /* 0x004fe400088e06ff */
[----:B-1----:R-:W-:-:S05]  /*00a0*/  IMAD R11, R11, UR6, R10 ;  /* 0x000000060b0b7c24 */ /* 0x002fca000f8e020a */
[----:B0-----:R-:W-:-:S13]  /*00b0*/  ISETP.GE.AND P0, PT, R11, UR7, PT ;  /* 0x000000070b007c0c */ /* 0x001fda000bf06270 */
[----:B------:R-:W-:Y:S05]  /*00c0*/  @P0 EXIT ;  /* 0x000000000000094d */ /* 0x000fea0003800000 */
[----:B------:R-:W0:Y:S01]  /*00d0*/  LDC.64 R2, c[0x0][0x380] ;  /* 0x0000e000ff027b82 */ /* 0x000e220000000a00 */
[----:B------:R-:W1:Y:S01]  /*00e0*/  LDCU.64 UR4, c[0x0][0x358] ;  /* 0x00006b00ff0477ac */ /* 0x000e620008000a00 */
[----:B0-----:R-:W-:-:S06]  /*00f0*/  IMAD.WIDE R2, R11, 0x4, R2 ;  /* 0x000000040b027825 */ /* 0x001fcc00078e0202 */
[----:B-1----:R-:W2:Y:S01]  /*0100*/  LDG.E R2, desc[UR4][R2.64] ;  /* 0x0000000402027981 */ /* 0x002ea2000c1e1900 */
[----:B------:R-:W-:Y:S01]  /*0110*/  MOV R0, 0x0 ;  /* 0x0000000000007802 */ /* 0x000fe20000000f00 */
[----:B------:R-:W0:Y:S02]  /*0120*/  LDCU.64 UR4, c[0x4][0x8] ;  /* 0x01000100ff0477ac */ /* 0x000e240008000a00 */
[----:B------:R1:W-:Y:S01]  /*0130*/  STL.64 [R1], R10 ;  /* 0x0000000a01007387 */ /* 0x0003e20000100a00 */
[----:B------:R1:W3:Y:S01]  /*0140*/  LDC.64 R8, c[0x4][R0] ;  /* 0x0100000000087b82 */ /* 0x0002e20000000a00 */
[----:B0-----:R-:W-:Y:S01]  /*0150*/  MOV R4, UR4 ;  /* 0x0000000400047c02 */ /* 0x001fe20008000f00 */
[----:B------:R-:W-:Y:S01]  /*0160*/  IMAD.U32 R5, RZ, RZ, UR5 ;  /* 0x00000005ff057e24 */ /* 0x000fe2000f8e00ff */
[----:B--23--:R1:W-:Y:S06]  /*0170*/  STL [R1+0x8], R2 ;  /* 0x0000080201007387 */ /* 0x00c3ec0000100800 */
[----:B------:R-:W-:-:S07]  /*0180*/  LEPC R20, `(.L_x_0) ;  /* 0x000000001014794e */ /* 0x000fce0000000000 */
[----:B-1----:R-:W-:Y:S05]  /*0190*/  CALL.ABS.NOINC R8 ;  /* 0x0000000008007343 */ /* 0x002fea0003c00000 */
.L_x_0:
[----:B------:R-:W-:Y:S05]  /*01a0*/  EXIT ;  /* 0x000000000000794d */ /* 0x000fea0003800000 */
.L_x_1:
[----:B------:R-:W-:-:S00]  /*01b0*/  BRA `(.L_x_1) ;  /* 0xfffffffc00fc7947 */ /* 0x000fc0000383ffff */
[----:B------:R-:W-:-:S00]  /*01c0*/  NOP ;  /* 0x0000000000007918 */ /* 0x000fc00000000000 */
        /* <DEDUP_REMOVED lines=11> */
.L_x_4:


//--------------------- .text._Z13unique_gid_1dPi --------------------------
	.section	.text._Z13unique_gid_1dPi,"ax",@progbits
	.align	128
        .global         _Z13unique_gid_1dPi
        .type           _Z13unique_gid_1dPi,@function
        .size           _Z13unique_gid_1dPi,(.L_x_5 - _Z13unique_gid_1dPi)
        .other          _Z13unique_gid_1dPi,@"STO_CUDA_ENTRY STV_DEFAULT"
_Z13unique_gid_1dPi:
.text._Z13unique_gid_1dPi:
[----:B------:R-:W0:Y:S01]  /*0000*/  LDC R1, c[0x0][0x37c] ;  /* 0x0000df00ff017b82 */ /* 0x000e220000000800 */
[----:B------:R-:W1:Y:S01]  /*0010*/  S2R R10, SR_TID.X ;  /* 0x00000000000a7919 */ /* 0x000e620000002100 */
[----:B------:R-:W2:Y:S06]  /*0020*/  LDCU UR6, c[0x0][0x2fc] ;  /* 0x00005f80ff0677ac */ /* 0x000eac0008000800 */
[----:B------:R-:W1:Y:S01]  /*0030*/  S2UR UR7, SR_CTAID.X ;  /* 0x00000000000779c3 */ /* 0x000e620000002500 */
[----:B0-----:R-:W-:Y:S01]  /*0040*/  VIADD R1, R1, 0xfffffff0 ;  /* 0xfffffff001017836 */ /* 0x001fe20000000000 */
[----:B------:R-:W0:Y:S06]  /*0050*/  LDCU.64 UR4, c[0x0][0x358] ;  /* 0x00006b00ff0477ac */ /* 0x000e2c0008000a00 */
[----:B------:R-:W3:Y:S01]  /*0060*/  LDC.64 R2, c[0x0][0x380] ;  /* 0x0000e000ff027b82 */ /* 0x000ee20000000a00 */
[----:B------:R-:W-:Y:S01]  /*0070*/  MOV R0, 0x0 ;  /* 0x0000000000007802 */ /* 0x000fe20000000f00 */
[----:B------:R-:W4:Y:S06]  /*0080*/  LDCU.64 UR8, c[0x4][0x8] ;  /* 0x01000100ff0877ac */ /* 0x000f2c0008000a00 */
[----:B------:R-:W1:Y:S02]  /*0090*/  LDC R11, c[0x0][0x360] ;  /* 0x0000d800ff0b7b82 */ /* 0x000e640000000800 */
[----:B-1----:R-:W-:-:S04]  /*00a0*/  IMAD R11, R11, UR7, R10 ;  /* 0x000000070b0b7c24 */ /* 0x002fc8000f8e020a */
[----:B---3--:R-:W-:-:S06]  /*00b0*/  IMAD.WIDE R2, R11, 0x4, R2 ;  /* 0x000000040b027825 */ /* 0x008fcc00078e0202 */
[----:B0-----:R-:W3:Y:S01]  /*00c0*/  LDG.E R2, desc[UR4][R2.64] ;  /* 0x0000000402027981 */ /* 0x001ee2000c1e1900 */
[----:B------:R-:W0:Y:S01]  /*00d0*/  LDCU UR4, c[0x0][0x2f8] ;  /* 0x00005f00ff0477ac */ /* 0x000e220008000800 */
[----:B------:R1:W1:Y:S01]  /*00e0*/  LDC.64 R8, c[0x4][R0] ;  /* 0x0100000000087b82 */ /* 0x0002620000000a00 */
[----:B----4-:R-:W-:Y:S01]  /*00f0*/  IMAD.U32 R4, RZ, RZ, UR8 ;  /* 0x00000008ff047e24 */ /* 0x010fe2000f8e00ff */
[----:B------:R4:W-:Y:S01]  /*0100*/  STL.64 [R1], R10 ;  /* 0x0000000a01007387 */ /* 0x0009e20000100a00 */
[----:B------:R-:W-:Y:S02]  /*0110*/  MOV R5, UR9 ;  /* 0x0000000900057c02 */ /* 0x000fe40008000f00 */
[----:B0-----:R-:W-:-:S04]  /*0120*/  IADD3 R6, P0, PT, R1, UR4, RZ ;  /* 0x0000000401067c10 */ /* 0x001fc8000ff1e0ff */
[----:B--2---:R-:W-:Y:S01]  /*0130*/  IADD3.X R7, PT, PT, RZ, UR6, RZ, P0, !PT ;  /* 0x00000006ff077c10 */ /* 0x004fe200087fe4ff */
[----:B-1-3--:R4:W-:Y:S08]  /*0140*/  STL [R1+0x8], R2 ;  /* 0x0000080201007387 */ /* 0x00a9f00000100800 */
[----:B------:R-:W-:-:S07]  /*0150*/  LEPC R20, `(.L_x_2) ;  /* 0x000000001014794e */ /* 0x000fce0000000000 */
[----:B----4-:R-:W-:Y:S05]  /*0160*/  CALL.ABS.NOINC R8 ;  /* 0x0000000008007343 */ /* 0x010fea0003c00000 */
.L_x_2:
[----:B------:R-:W-:Y:S05]  /*0170*/  EXIT ;  /* 0x000000000000794d */ /* 0x000fea0003800000 */
.L_x_3:
        /* <DEDUP_REMOVED lines=16> */
.L_x_5:


//--------------------- .nv.global.init           --------------------------
	.section	.nv.global.init,"aw",@progbits
.nv.global.init:
	.type		$str,@object
	.size		$str,(.L_0 - $str)
$str:
        /*0000*/ 	.byte	0x74, 0x69, 0x64, 0x3a, 0x20, 0x25, 0x64, 0x2c, 0x20, 0x67, 0x69, 0x64, 0x3a, 0x20, 0x25, 0x64
        /*0010*/ 	.byte	0x2c, 0x20, 0x76, 0x61, 0x6c, 0x75, 0x65, 0x3a, 0x20, 0x25, 0x64, 0x20, 0x0a, 0x00
.L_0:


//--------------------- .nv.shared.reserved.0     --------------------------
	.section	.nv.shared.reserved.0,"aw",@nobits
	.weak		__nv_reservedSMEM_offset_0_alias
	.size		__nv_reservedSMEM_offset_0_alias, 0, 64
	.other		__nv_reservedSMEM_offset_0_alias,@"STO_CUDA_RESERVED_SHARED STV_DEFAULT"
__nv_reservedSMEM_offset_0_alias:
	.zero		0
	.zero		64


//--------------------- .nv.constant0._Z22unique_gid_1d_withSizePii --------------------------
	.section	.nv.constant0._Z22unique_gid_1d_withSizePii,"a",@progbits
	.sectionflags	@""
	.align	4
.nv.constant0._Z22unique_gid_1d_withSizePii:
	.zero		908


//--------------------- .nv.constant0._Z13unique_gid_1dPi --------------------------
	.section	.nv.constant0._Z13unique_gid_1dPi,"a",@progbits
	.sectionflags	@""
	.align	4
.nv.constant0._Z13unique_gid_1dPi:
	.zero		904


//--------------------- SYMBOLS --------------------------

	.type		.nv.reservedSmem.offset0,@object
	.size		.nv.reservedSmem.offset0,0x4
	.type		vprintf,@function
